	.headerflags	@"EF_CUDA_TEXMODE_UNIFIED EF_CUDA_64BIT_ADDRESS EF_CUDA_ACCELERATORS EF_CUDA_SM90 EF_CUDA_VIRTUAL_SM(EF_CUDA_SM90)"
	.elftype	@"ET_EXEC"


//--------------------- .nv.info                  --------------------------
	.section	.nv.info,"",@"SHT_CUDA_INFO"
	.align	4


	//----- nvinfo : EIATTR_REGCOUNT
	.align		4
        /*0000*/ 	.byte	0x04, 0x2f
        /*0002*/ 	.short	(.L_1 - .L_0)
	.align		4
.L_0:
        /*0004*/ 	.word	index@(triton_poi_fused_cat_72)
        /*0008*/ 	.word	0x00000016


	//----- nvinfo : EIATTR_MIN_STACK_SIZE
	.align		4
.L_1:
        /*000c*/ 	.byte	0x04, 0x12
        /*000e*/ 	.short	(.L_3 - .L_2)
	.align		4
.L_2:
        /*0010*/ 	.word	index@(triton_poi_fused_cat_72)
        /*0014*/ 	.word	0x00000000


	//----- nvinfo : EIATTR_FRAME_SIZE
	.align		4
.L_3:
        /*0018*/ 	.byte	0x04, 0x11
        /*001a*/ 	.short	(.L_5 - .L_4)
	.align		4
.L_4:
        /*001c*/ 	.word	index@(triton_poi_fused_cat_72)
        /*0020*/ 	.word	0x00000000


	//----- nvinfo : EIATTR_MIN_STACK_SIZE
	.align		4
.L_5:
        /*0024*/ 	.byte	0x04, 0x12
        /*0026*/ 	.short	(.L_7 - .L_6)
	.align		4
.L_6:
        /*0028*/ 	.word	index@(triton_poi_fused_cat_72)
        /*002c*/ 	.word	0x00000000
.L_7:


//--------------------- .nv.info.triton_poi_fused_cat_72 --------------------------
	.section	.nv.info.triton_poi_fused_cat_72,"",@"SHT_CUDA_INFO"
	.sectionflags	@""
	.align	4


	//----- nvinfo : EIATTR_CUDA_API_VERSION
	.align		4
        /*0000*/ 	.byte	0x04, 0x37
        /*0002*/ 	.short	(.L_9 - .L_8)
.L_8:
        /*0004*/ 	.word	0x0000007c


	//----- nvinfo : EIATTR_KPARAM_INFO
	.align		4
.L_9:
        /*0008*/ 	.byte	0x04, 0x17
        /*000a*/ 	.short	(.L_11 - .L_10)
.L_10:
        /*000c*/ 	.word	0x00000000
        /*0010*/ 	.short	0x0009
        /*0012*/ 	.short	0x0048
        /*0014*/ 	.byte	0x00, 0xf0, 0x11, 0x00


	//----- nvinfo : EIATTR_KPARAM_INFO
	.align		4
.L_11:
        /*0018*/ 	.byte	0x04, 0x17
        /*001a*/ 	.short	(.L_13 - .L_12)
.L_12:
        /*001c*/ 	.word	0x00000000
        /*0020*/ 	.short	0x0008
        /*0022*/ 	.short	0x0040
        /*0024*/ 	.byte	0x00, 0xf4, 0x21, 0x00


	//----- nvinfo : EIATTR_KPARAM_INFO
	.align		4
.L_13:
        /*0028*/ 	.byte	0x04, 0x17
        /*002a*/ 	.short	(.L_15 - .L_14)
.L_14:
        /*002c*/ 	.word	0x00000000
        /*0030*/ 	.short	0x0007
        /*0032*/ 	.short	0x0038
        /*0034*/ 	.byte	0x00, 0xf4, 0x21, 0x00


	//----- nvinfo : EIATTR_KPARAM_INFO
	.align		4
.L_15:
        /*0038*/ 	.byte	0x04, 0x17
        /*003a*/ 	.short	(.L_17 - .L_16)
.L_16:
        /*003c*/ 	.word	0x00000000
        /*0040*/ 	.short	0x0006
        /*0042*/ 	.short	0x0030
        /*0044*/ 	.byte	0x00, 0xf4, 0x21, 0x00


	//----- nvinfo : EIATTR_KPARAM_INFO
	.align		4
.L_17:
        /*0048*/ 	.byte	0x04, 0x17
        /*004a*/ 	.short	(.L_19 - .L_18)
.L_18:
        /*004c*/ 	.word	0x00000000
        /*0050*/ 	.short	0x0005
        /*0052*/ 	.short	0x0028
        /*0054*/ 	.byte	0x00, 0xf4, 0x21, 0x00


	//----- nvinfo : EIATTR_KPARAM_INFO
	.align		4
.L_19:
        /*0058*/ 	.byte	0x04, 0x17
        /*005a*/ 	.short	(.L_21 - .L_20)
.L_20:
        /*005c*/ 	.word	0x00000000
        /*0060*/ 	.short	0x0004
        /*0062*/ 	.short	0x0020
        /*0064*/ 	.byte	0x00, 0xf4, 0x21, 0x00


	//----- nvinfo : EIATTR_KPARAM_INFO
	.align		4
.L_21:
        /*0068*/ 	.byte	0x04, 0x17
        /*006a*/ 	.short	(.L_23 - .L_22)
.L_22:
        /*006c*/ 	.word	0x00000000
        /*0070*/ 	.short	0x0003
        /*0072*/ 	.short	0x0018
        /*0074*/ 	.byte	0x00, 0xf4, 0x21, 0x00


	//----- nvinfo : EIATTR_KPARAM_INFO
	.align		4
.L_23:
        /*0078*/ 	.byte	0x04, 0x17
        /*007a*/ 	.short	(.L_25 - .L_24)
.L_24:
        /*007c*/ 	.word	0x00000000
        /*0080*/ 	.short	0x0002
        /*0082*/ 	.short	0x0010
        /*0084*/ 	.byte	0x00, 0xf4, 0x21, 0x00


	//----- nvinfo : EIATTR_KPARAM_INFO
	.align		4
.L_25:
        /*0088*/ 	.byte	0x04, 0x17
        /*008a*/ 	.short	(.L_27 - .L_26)
.L_26:
        /*008c*/ 	.word	0x00000000
        /*0090*/ 	.short	0x0001
        /*0092*/ 	.short	0x0008
        /*0094*/ 	.byte	0x00, 0xf4, 0x21, 0x00


	//----- nvinfo : EIATTR_KPARAM_INFO
	.align		4
.L_27:
        /*0098*/ 	.byte	0x04, 0x17
        /*009a*/ 	.short	(.L_29 - .L_28)
.L_28:
        /*009c*/ 	.word	0x00000000
        /*00a0*/ 	.short	0x0000
        /*00a2*/ 	.short	0x0000
        /*00a4*/ 	.byte	0x00, 0xf4, 0x21, 0x00


	//----- nvinfo : EIATTR_SPARSE_MMA_MASK
	.align		4
.L_29:
        /*00a8*/ 	.byte	0x03, 0x50
        /*00aa*/ 	.short	0x0000


	//----- nvinfo : EIATTR_MAXREG_COUNT
	.align		4
        /*00ac*/ 	.byte	0x03, 0x1b
        /*00ae*/ 	.short	0x00ff


	//----- nvinfo : EIATTR_EXIT_INSTR_OFFSETS
	.align		4
        /*00b0*/ 	.byte	0x04, 0x1c
        /*00b2*/ 	.short	(.L_31 - .L_30)


	//   ....[0]....
.L_30:
        /*00b4*/ 	.word	0x00000450


	//----- nvinfo : EIATTR_REQNTID
	.align		4
.L_31:
        /*00b8*/ 	.byte	0x04, 0x10
        /*00ba*/ 	.short	(.L_33 - .L_32)
.L_32:
        /*00bc*/ 	.word	0x00000080
        /*00c0*/ 	.word	0x00000001
        /*00c4*/ 	.word	0x00000001


	//----- nvinfo : EIATTR_CBANK_PARAM_SIZE
	.align		4
.L_33:
        /*00c8*/ 	.byte	0x03, 0x19
        /*00ca*/ 	.short	0x004c


	//----- nvinfo : EIATTR_PARAM_CBANK
	.align		4
        /*00cc*/ 	.byte	0x04, 0x0a
        /*00ce*/ 	.short	(.L_35 - .L_34)
	.align		4
.L_34:
        /*00d0*/ 	.word	index@(.nv.constant0.triton_poi_fused_cat_72)
        /*00d4*/ 	.short	0x0210
        /*00d6*/ 	.short	0x004c


	//----- nvinfo : EIATTR_SW_WAR
	.align		4
.L_35:
        /*00d8*/ 	.byte	0x04, 0x36
        /*00da*/ 	.short	(.L_37 - .L_36)
.L_36:
        /*00dc*/ 	.word	0x00000008
.L_37:


//--------------------- .nv.callgraph             --------------------------
	.section	.nv.callgraph,"",@"SHT_CUDA_CALLGRAPH"
	.align	4
	.sectionentsize	8
	.align		4
        /*0000*/ 	.word	0x00000000
	.align		4
        /*0004*/ 	.word	0xffffffff
	.align		4
        /*0008*/ 	.word	0x00000000
	.align		4
        /*000c*/ 	.word	0xfffffffe
	.align		4
        /*0010*/ 	.word	0x00000000
	.align		4
        /*0014*/ 	.word	0xfffffffd
	.align		4
        /*0018*/ 	.word	0x00000000
	.align		4
        /*001c*/ 	.word	0xfffffffc


//--------------------- .text.triton_poi_fused_cat_72 --------------------------
	.section	.text.triton_poi_fused_cat_72,"ax",@progbits
	.align	128
        .global         triton_poi_fused_cat_72
        .type           triton_poi_fused_cat_72,@function
        .size           triton_poi_fused_cat_72,(.L_x_1 - triton_poi_fused_cat_72)
        .other          triton_poi_fused_cat_72,@"STO_CUDA_ENTRY STV_DEFAULT"
triton_poi_fused_cat_72:
.text.triton_poi_fused_cat_72:
[----:B------:R-:W-:Y:S01]  /*0000*/  LDC R1, c[0x0][0x28] ;  /* 0x00000a00ff017b82 */ /* 0x000fe20000000800 */
[----:B------:R-:W1:Y:S07]  /*0010*/  S2R R0, SR_TID.X ;  /* 0x0000000000007919 */ /* 0x000e6e0000002100 */
[----:B------:R-:W2:Y:S01]  /*0020*/  LDC.64 R6, c[0x0][0x238] ;  /* 0x00008e00ff067b82 */ /* 0x000ea20000000a00 */
[----:B------:R-:W-:Y:S01]  /*0030*/  ULDC.64 UR4, c[0x0][0x208] ;  /* 0x0000820000047ab9 */ /* 0x000fe20000000a00 */
[----:B------:R-:W-:Y:S01]  /*0040*/  ULDC.64 UR6, c[0x0][0x248] ;  /* 0x0000920000067ab9 */ /* 0x000fe20000000a00 */
[----:B------:R-:W3:Y:S05]  /*0050*/  S2R R3, SR_CTAID.X ;  /* 0x0000000000037919 */ /* 0x000eea0000002500 */
[----:B------:R-:W4:Y:S01]  /*0060*/  LDC.64 R8, c[0x0][0x228] ;  /* 0x00008a00ff087b82 */ /* 0x000f220000000a00 */
[----:B-1----:R-:W-:-:S05]  /*0070*/  LOP3.LUT R0, R0, 0x7f, RZ, 0xc0, !PT ;  /* 0x0000007f00007812 */ /* 0x002fca00078ec0ff */
[----:B---3--:R-:W-:-:S05]  /*0080*/  IMAD R0, R3, 0x80, R0 ;  /* 0x0000008003007824 */ /* 0x008fca00078e0200 */
[----:B------:R-:W-:Y:S02]  /*0090*/  SHF.R.S32.HI R5, RZ, 0x1f, R0 ;  /* 0x0000001fff057819 */ /* 0x000fe40000011400 */
[-C--:B------:R-:W-:Y:S02]  /*00a0*/  LEA.HI R14, R0, R0.reuse, RZ, 0x1 ;  /* 0x00000000000e7211 */ /* 0x080fe400078f08ff */
[CC--:B------:R-:W-:Y:S02]  /*00b0*/  LEA.HI R11, R5.reuse, R0.reuse, RZ, 0x2 ;  /* 0x00000000050b7211 */ /* 0x0c0fe400078f10ff */
[----:B------:R-:W-:Y:S02]  /*00c0*/  LEA.HI R12, R5, R0, RZ, 0xa ;  /* 0x00000000050c7211 */ /* 0x000fe400078f50ff */
[--C-:B------:R-:W-:Y:S02]  /*00d0*/  SHF.R.S32.HI R10, RZ, 0x2, R11.reuse ;  /* 0x00000002ff0a7819 */ /* 0x100fe4000001140b */
[----:B------:R-:W-:-:S02]  /*00e0*/  SHF.R.S32.HI R3, RZ, 0x1f, R11 ;  /* 0x0000001fff037819 */ /* 0x000fc4000001140b */
[----:B------:R-:W-:Y:S02]  /*00f0*/  LOP3.LUT R17, R14, 0xfffffffe, RZ, 0xc0, !PT ;  /* 0xfffffffe0e117812 */ /* 0x000fe400078ec0ff */
[----:B------:R-:W-:Y:S02]  /*0100*/  LEA.HI R4, R3, R10, RZ, 0x8 ;  /* 0x0000000a03047211 */ /* 0x000fe400078f40ff */
[----:B------:R-:W1:Y:S01]  /*0110*/  LDC.64 R2, c[0x0][0x210] ;  /* 0x00008400ff027b82 */ /* 0x000e620000000a00 */
[----:B------:R-:W-:Y:S01]  /*0120*/  SHF.R.S32.HI R15, RZ, 0x1, R14 ;  /* 0x00000001ff0f7819 */ /* 0x000fe2000001140e */
[----:B------:R-:W-:Y:S01]  /*0130*/  IMAD.IADD R17, R0, 0x1, -R17 ;  /* 0x0000000100117824 */ /* 0x000fe200078e0a11 */
[----:B------:R-:W-:Y:S02]  /*0140*/  LOP3.LUT R13, R4, 0xffffff00, RZ, 0xc0, !PT ;  /* 0xffffff00040d7812 */ /* 0x000fe400078ec0ff */
[----:B------:R-:W-:Y:S01]  /*0150*/  LEA.HI R16, R14, R15, RZ, 0x1 ;  /* 0x0000000f0e107211 */ /* 0x000fe200078f08ff */
[----:B--2---:R-:W-:Y:S01]  /*0160*/  IMAD.WIDE R6, R17, 0x4, R6 ;  /* 0x0000000411067825 */ /* 0x004fe200078e0206 */
[----:B------:R-:W-:Y:S01]  /*0170*/  LOP3.LUT R11, R11, 0xfffffffc, RZ, 0xc0, !PT ;  /* 0xfffffffc0b0b7812 */ /* 0x000fe200078ec0ff */
[----:B------:R-:W2:Y:S01]  /*0180*/  LDC.64 R4, c[0x0][0x240] ;  /* 0x00009000ff047b82 */ /* 0x000ea20000000a00 */
[----:B------:R-:W-:Y:S01]  /*0190*/  LOP3.LUT R16, R16, 0xfffffffe, RZ, 0xc0, !PT ;  /* 0xfffffffe10107812 */ /* 0x000fe200078ec0ff */
[----:B------:R-:W-:Y:S01]  /*01a0*/  IMAD.IADD R10, R10, 0x1, -R13 ;  /* 0x000000010a0a7824 */ /* 0x000fe200078e0a0d */
[----:B------:R-:W-:Y:S01]  /*01b0*/  SHF.R.S32.HI R13, RZ, 0xa, R12 ;  /* 0x0000000aff0d7819 */ /* 0x000fe2000001140c */
[----:B------:R-:W-:Y:S01]  /*01c0*/  IMAD.MOV.U32 R14, RZ, RZ, RZ ;  /* 0x000000ffff0e7224 */ /* 0x000fe200078e00ff */
[----:B------:R-:W-:Y:S01]  /*01d0*/  LOP3.LUT R12, R12, 0xfffffc00, RZ, 0xc0, !PT ;  /* 0xfffffc000c0c7812 */ /* 0x000fe200078ec0ff */
[----:B------:R-:W-:Y:S01]  /*01e0*/  IMAD.IADD R15, R15, 0x1, -R16 ;  /* 0x000000010f0f7824 */ /* 0x000fe200078e0a10 */
[----:B------:R-:W-:Y:S01]  /*01f0*/  ISETP.GE.AND P1, PT, R10, 0x80, PT ;  /* 0x000000800a00780c */ /* 0x000fe20003f26270 */
[----:B------:R-:W-:-:S02]  /*0200*/  IMAD R19, R13, 0x80, R10 ;  /* 0x000000800d137824 */ /* 0x000fc400078e020a */
[----:B------:R-:W-:Y:S02]  /*0210*/  IMAD.SHL.U32 R13, R13, 0x200, RZ ;  /* 0x000002000d0d7824 */ /* 0x000fe400078e00ff */
[----:B----4-:R-:W-:-:S03]  /*0220*/  IMAD.WIDE R8, R19, 0x4, R8 ;  /* 0x0000000413087825 */ /* 0x010fc600078e0208 */
[----:B------:R-:W-:Y:S01]  /*0230*/  IADD3 R17, R13, R0, -R12 ;  /* 0x000000000d117210 */ /* 0x000fe20007ffe80c */
[----:B------:R-:W-:Y:S02]  /*0240*/  IMAD.MOV.U32 R12, RZ, RZ, RZ ;  /* 0x000000ffff0c7224 */ /* 0x000fe400078e00ff */
[----:B------:R-:W-:Y:S02]  /*0250*/  IMAD.IADD R16, R0, 0x1, -R11 ;  /* 0x0000000100107824 */ /* 0x000fe400078e0a0b */
[----:B-1----:R-:W-:Y:S01]  /*0260*/  IMAD.WIDE R2, R17, 0x4, R2 ;  /* 0x0000000411027825 */ /* 0x002fe200078e0202 */
[----:B------:R1:W3:Y:S03]  /*0270*/  @!P1 LDG.E.EL R14, desc[UR4][R6.64] ;  /* 0x00000004060e9981 */ /* 0x0002e6000c2e1900 */
[----:B------:R-:W-:Y:S01]  /*0280*/  IMAD.SHL.U32 R17, R10, 0x4, RZ ;  /* 0x000000040a117824 */ /* 0x000fe200078e00ff */
[----:B------:R4:W5:Y:S01]  /*0290*/  @!P1 LDG.E.EL R12, desc[UR4][R8.64] ;  /* 0x00000004080c9981 */ /* 0x000962000c2e1900 */
[----:B--2---:R-:W-:Y:S01]  /*02a0*/  IMAD.WIDE R4, R15, 0x4, R4 ;  /* 0x000000040f047825 */ /* 0x004fe200078e0204 */
[----:B------:R-:W-:-:S02]  /*02b0*/  SHF.R.S32.HI R18, RZ, 0x1f, R13 ;  /* 0x0000001fff127819 */ /* 0x000fc4000001140d */
[----:B------:R-:W-:Y:S01]  /*02c0*/  IADD3 R15, P2, P3, R17, R16, R13 ;  /* 0x00000010110f7210 */ /* 0x000fe20007b5e00d */
[----:B------:R-:W-:Y:S01]  /*02d0*/  IMAD.MOV.U32 R11, RZ, RZ, RZ ;  /* 0x000000ffff0b7224 */ /* 0x000fe200078e00ff */
[----:B------:R-:W-:Y:S01]  /*02e0*/  SHF.R.S32.HI R16, RZ, 0x1f, R16 ;  /* 0x0000001fff107819 */ /* 0x000fe20000011410 */
[----:B-1----:R-:W1:Y:S01]  /*02f0*/  LDC.64 R6, c[0x0][0x250] ;  /* 0x00009400ff067b82 */ /* 0x002e620000000a00 */
[----:B------:R-:W-:Y:S01]  /*0300*/  SHF.R.S32.HI R17, RZ, 0x1f, R17 ;  /* 0x0000001fff117819 */ /* 0x000fe20000011411 */
[----:B------:R-:W-:Y:S01]  /*0310*/  IMAD.MOV.U32 R13, RZ, RZ, RZ ;  /* 0x000000ffff0d7224 */ /* 0x000fe200078e00ff */
[----:B------:R-:W-:Y:S01]  /*0320*/  ISETP.GT.AND P0, PT, R10, 0x7f, PT ;  /* 0x0000007f0a00780c */ /* 0x000fe20003f04270 */
[----:B------:R2:W2:Y:S01]  /*0330*/  @!P1 LDG.E R11, desc[UR4][R2.64] ;  /* 0x00000004020b9981 */ /* 0x0004a2000c1e1900 */
[----:B------:R-:W-:Y:S02]  /*0340*/  IADD3.X R16, R17, R16, R18, P2, P3 ;  /* 0x0000001011107210 */ /* 0x000fe400017e6412 */
[----:B----4-:R-:W-:Y:S01]  /*0350*/  LEA R8, P2, R15, UR6, 0x2 ;  /* 0x000000060f087c11 */ /* 0x010fe2000f8410ff */
[----:B------:R-:W4:Y:S01]  /*0360*/  @!P1 LDG.E.EL R13, desc[UR4][R4.64] ;  /* 0x00000004040d9981 */ /* 0x000f22000c2e1900 */
[----:B------:R-:W-:-:S02]  /*0370*/  IMAD.MOV.U32 R10, RZ, RZ, RZ ;  /* 0x000000ffff0a7224 */ /* 0x000fc400078e00ff */
[----:B------:R-:W-:-:S05]  /*0380*/  LEA.HI.X R9, R15, UR7, R16, 0x2, P2 ;  /* 0x000000070f097c11 */ /* 0x000fca00090f1410 */
[----:B------:R-:W4:Y:S01]  /*0390*/  @P0 LDG.E R10, desc[UR4][R8.64+-0x800] ;  /* 0xfff80004080a0981 */ /* 0x000f22000c1e1900 */
[----:B-1----:R-:W-:Y:S01]  /*03a0*/  IMAD.WIDE R6, R0, 0x4, R6 ;  /* 0x0000000400067825 */ /* 0x002fe200078e0206 */
[----:B---3--:R-:W-:Y:S02]  /*03b0*/  SEL R14, R14, RZ, !P1 ;  /* 0x000000ff0e0e7207 */ /* 0x008fe40004800000 */
[----:B-----5:R-:W-:-:S05]  /*03c0*/  SEL R15, R12, RZ, !P1 ;  /* 0x000000ff0c0f7207 */ /* 0x020fca0004800000 */
[----:B--2---:R-:W-:-:S04]  /*03d0*/  FADD R2, R15, -R15 ;  /* 0x8000000f0f027221 */ /* 0x004fc80000000000 */
[----:B------:R-:W-:Y:S01]  /*03e0*/  FFMA R14, R2, R14, R15 ;  /* 0x0000000e020e7223 */ /* 0x000fe2000000000f */
[----:B------:R-:W-:Y:S02]  /*03f0*/  SEL R11, R11, RZ, !P1 ;  /* 0x000000ff0b0b7207 */ /* 0x000fe40004800000 */
[----:B----4-:R-:W-:-:S03]  /*0400*/  SEL R13, R13, RZ, !P1 ;  /* 0x000000ff0d0d7207 */ /* 0x010fc60004800000 */
[----:B------:R-:W-:-:S04]  /*0410*/  FADD R14, -R11, R14 ;  /* 0x0000000e0b0e7221 */ /* 0x000fc80000000100 */
[----:B------:R-:W-:Y:S01]  /*0420*/  FFMA R13, R14, R13, R11 ;  /* 0x0000000d0e0d7223 */ /* 0x000fe2000000000b */
[----:B------:R-:W-:-:S05]  /*0430*/  @P1 SEL R13, R10, RZ, P0 ;  /* 0x000000ff0a0d1207 */ /* 0x000fca0000000000 */
[----:B------:R-:W-:Y:S01]  /*0440*/  STG.E desc[UR4][R6.64], R13 ;  /* 0x0000000d06007986 */ /* 0x000fe2000c101904 */
[----:B------:R-:W-:Y:S05]  /*0450*/  EXIT ;  /* 0x000000000000794d */ /* 0x000fea0003800000 */
.L_x_0:
[----:B------:R-:W-:-:S00]  /*0460*/  BRA `(.L_x_0) ;  /* 0xfffffffc00fc7947 */ /* 0x000fc0000383ffff */
[----:B------:R-:W-:-:S00]  /*0470*/  NOP ;  /* 0x0000000000007918 */ /* 0x000fc00000000000 */
        /* <DEDUP_REMOVED lines=8> */
.L_x_1:


//--------------------- .nv.constant0.triton_poi_fused_cat_72 --------------------------
	.section	.nv.constant0.triton_poi_fused_cat_72,"a",@progbits
	.sectionflags	@""
	.align	4
.nv.constant0.triton_poi_fused_cat_72:
	.zero		604
